	.headerflags	@"EF_CUDA_TEXMODE_UNIFIED EF_CUDA_64BIT_ADDRESS EF_CUDA_ACCELERATORS EF_CUDA_SM90 EF_CUDA_VIRTUAL_SM(EF_CUDA_SM90)"
	.elftype	@"ET_EXEC"


//--------------------- .nv.info                  --------------------------
	.section	.nv.info,"",@"SHT_CUDA_INFO"
	.align	4


	//----- nvinfo : EIATTR_REGCOUNT
	.align		4
        /*0000*/ 	.byte	0x04, 0x2f
        /*0002*/ 	.short	(.L_1 - .L_0)
	.align		4
.L_0:
        /*0004*/ 	.word	index@(triton_poi_fused_convolution_44)
        /*0008*/ 	.word	0x0000000a


	//----- nvinfo : EIATTR_MIN_STACK_SIZE
	.align		4
.L_1:
        /*000c*/ 	.byte	0x04, 0x12
        /*000e*/ 	.short	(.L_3 - .L_2)
	.align		4
.L_2:
        /*0010*/ 	.word	index@(triton_poi_fused_convolution_44)
        /*0014*/ 	.word	0x00000000


	//----- nvinfo : EIATTR_FRAME_SIZE
	.align		4
.L_3:
        /*0018*/ 	.byte	0x04, 0x11
        /*001a*/ 	.short	(.L_5 - .L_4)
	.align		4
.L_4:
        /*001c*/ 	.word	index@(triton_poi_fused_convolution_44)
        /*0020*/ 	.word	0x00000000


	//----- nvinfo : EIATTR_MIN_STACK_SIZE
	.align		4
.L_5:
        /*0024*/ 	.byte	0x04, 0x12
        /*0026*/ 	.short	(.L_7 - .L_6)
	.align		4
.L_6:
        /*0028*/ 	.word	index@(triton_poi_fused_convolution_44)
        /*002c*/ 	.word	0x00000000
.L_7:


//--------------------- .nv.info.triton_poi_fused_convolution_44 --------------------------
	.section	.nv.info.triton_poi_fused_convolution_44,"",@"SHT_CUDA_INFO"
	.sectionflags	@""
	.align	4


	//----- nvinfo : EIATTR_CUDA_API_VERSION
	.align		4
        /*0000*/ 	.byte	0x04, 0x37
        /*0002*/ 	.short	(.L_9 - .L_8)
.L_8:
        /*0004*/ 	.word	0x0000007c


	//----- nvinfo : EIATTR_KPARAM_INFO
	.align		4
.L_9:
        /*0008*/ 	.byte	0x04, 0x17
        /*000a*/ 	.short	(.L_11 - .L_10)
.L_10:
        /*000c*/ 	.word	0x00000000
        /*0010*/ 	.short	0x0002
        /*0012*/ 	.short	0x0010
        /*0014*/ 	.byte	0x00, 0xf0, 0x11, 0x00


	//----- nvinfo : EIATTR_KPARAM_INFO
	.align		4
.L_11:
        /*0018*/ 	.byte	0x04, 0x17
        /*001a*/ 	.short	(.L_13 - .L_12)
.L_12:
        /*001c*/ 	.word	0x00000000
        /*0020*/ 	.short	0x0001
        /*0022*/ 	.short	0x0008
        /*0024*/ 	.byte	0x00, 0xf4, 0x21, 0x00


	//----- nvinfo : EIATTR_KPARAM_INFO
	.align		4
.L_13:
        /*0028*/ 	.byte	0x04, 0x17
        /*002a*/ 	.short	(.L_15 - .L_14)
.L_14:
        /*002c*/ 	.word	0x00000000
        /*0030*/ 	.short	0x0000
        /*0032*/ 	.short	0x0000
        /*0034*/ 	.byte	0x00, 0xf4, 0x21, 0x00


	//----- nvinfo : EIATTR_SPARSE_MMA_MASK
	.align		4
.L_15:
        /*0038*/ 	.byte	0x03, 0x50
        /*003a*/ 	.short	0x0000


	//----- nvinfo : EIATTR_MAXREG_COUNT
	.align		4
        /*003c*/ 	.byte	0x03, 0x1b
        /*003e*/ 	.short	0x00ff


	//----- nvinfo : EIATTR_EXIT_INSTR_OFFSETS
	.align		4
        /*0040*/ 	.byte	0x04, 0x1c
        /*0042*/ 	.short	(.L_17 - .L_16)


	//   ....[0]....
.L_16:
        /*0044*/ 	.word	0x000000d0


	//----- nvinfo : EIATTR_REQNTID
	.align		4
.L_17:
        /*0048*/ 	.byte	0x04, 0x10
        /*004a*/ 	.short	(.L_19 - .L_18)
.L_18:
        /*004c*/ 	.word	0x00000080
        /*0050*/ 	.word	0x00000001
        /*0054*/ 	.word	0x00000001


	//----- nvinfo : EIATTR_CBANK_PARAM_SIZE
	.align		4
.L_19:
        /*0058*/ 	.byte	0x03, 0x19
        /*005a*/ 	.short	0x0014


	//----- nvinfo : EIATTR_PARAM_CBANK
	.align		4
        /*005c*/ 	.byte	0x04, 0x0a
        /*005e*/ 	.short	(.L_21 - .L_20)
	.align		4
.L_20:
        /*0060*/ 	.word	index@(.nv.constant0.triton_poi_fused_convolution_44)
        /*0064*/ 	.short	0x0210
        /*0066*/ 	.short	0x0014


	//----- nvinfo : EIATTR_SW_WAR
	.align		4
.L_21:
        /*0068*/ 	.byte	0x04, 0x36
        /*006a*/ 	.short	(.L_23 - .L_22)
.L_22:
        /*006c*/ 	.word	0x00000008
.L_23:


//--------------------- .nv.callgraph             --------------------------
	.section	.nv.callgraph,"",@"SHT_CUDA_CALLGRAPH"
	.align	4
	.sectionentsize	8
	.align		4
        /*0000*/ 	.word	0x00000000
	.align		4
        /*0004*/ 	.word	0xffffffff
	.align		4
        /*0008*/ 	.word	0x00000000
	.align		4
        /*000c*/ 	.word	0xfffffffe
	.align		4
        /*0010*/ 	.word	0x00000000
	.align		4
        /*0014*/ 	.word	0xfffffffd
	.align		4
        /*0018*/ 	.word	0x00000000
	.align		4
        /*001c*/ 	.word	0xfffffffc


//--------------------- .text.triton_poi_fused_convolution_44 --------------------------
	.section	.text.triton_poi_fused_convolution_44,"ax",@progbits
	.align	128
        .global         triton_poi_fused_convolution_44
        .type           triton_poi_fused_convolution_44,@function
        .size           triton_poi_fused_convolution_44,(.L_x_1 - triton_poi_fused_convolution_44)
        .other          triton_poi_fused_convolution_44,@"STO_CUDA_ENTRY STV_DEFAULT"
triton_poi_fused_convolution_44:
.text.triton_poi_fused_convolution_44:
[----:B------:R-:W-:Y:S01]  /*0000*/  LDC R1, c[0x0][0x28] ;  /* 0x00000a00ff017b82 */ /* 0x000fe20000000800 */
[----:B------:R-:W1:Y:S07]  /*0010*/  S2R R0, SR_TID.X ;  /* 0x0000000000007919 */ /* 0x000e6e0000002100 */
[----:B------:R-:W2:Y:S01]  /*0020*/  LDC.64 R2, c[0x0][0x210] ;  /* 0x00008400ff027b82 */ /* 0x000ea20000000a00 */
[----:B------:R-:W-:Y:S01]  /*0030*/  ULDC.64 UR4, c[0x0][0x208] ;  /* 0x0000820000047ab9 */ /* 0x000fe20000000a00 */
[----:B------:R-:W3:Y:S06]  /*0040*/  S2R R7, SR_CTAID.X ;  /* 0x0000000000077919 */ /* 0x000eec0000002500 */
[----:B------:R-:W4:Y:S01]  /*0050*/  LDC.64 R4, c[0x0][0x218] ;  /* 0x00008600ff047b82 */ /* 0x000f220000000a00 */
[----:B-1----:R-:W-:Y:S01]  /*0060*/  LOP3.LUT R0, R0, 0x7f, RZ, 0xc0, !PT ;  /* 0x0000007f00007812 */ /* 0x002fe200078ec0ff */
[----:B----4-:R-:W4:Y:S03]  /*0070*/  LDG.E R5, desc[UR4][R4.64] ;  /* 0x0000000404057981 */ /* 0x010f26000c1e1900 */
[----:B---3--:R-:W-:-:S05]  /*0080*/  LEA R7, R7, R0, 0x7 ;  /* 0x0000000007077211 */ /* 0x008fca00078e38ff */
[----:B--2---:R-:W-:-:S05]  /*0090*/  IMAD.WIDE R2, R7, 0x4, R2 ;  /* 0x0000000407027825 */ /* 0x004fca00078e0202 */
[----:B------:R-:W4:Y:S02]  /*00a0*/  LDG.E R0, desc[UR4][R2.64] ;  /* 0x0000000402007981 */ /* 0x000f24000c1e1900 */
[----:B----4-:R-:W-:-:S05]  /*00b0*/  FADD R7, R0, R5 ;  /* 0x0000000500077221 */ /* 0x010fca0000000000 */
[----:B------:R-:W-:Y:S01]  /*00c0*/  STG.E desc[UR4][R2.64], R7 ;  /* 0x0000000702007986 */ /* 0x000fe2000c101904 */
[----:B------:R-:W-:Y:S05]  /*00d0*/  EXIT ;  /* 0x000000000000794d */ /* 0x000fea0003800000 */
.L_x_0:
[----:B------:R-:W-:-:S00]  /*00e0*/  BRA `(.L_x_0) ;  /* 0xfffffffc00fc7947 */ /* 0x000fc0000383ffff */
[----:B------:R-:W-:-:S00]  /*00f0*/  NOP ;  /* 0x0000000000007918 */ /* 0x000fc00000000000 */
        /* <DEDUP_REMOVED lines=8> */
.L_x_1:


//--------------------- .nv.constant0.triton_poi_fused_convolution_44 --------------------------
	.section	.nv.constant0.triton_poi_fused_convolution_44,"a",@progbits
	.sectionflags	@""
	.align	4
.nv.constant0.triton_poi_fused_convolution_44:
	.zero		548
